//
// Generated by NVIDIA NVVM Compiler
//
// Compiler Build ID: CL-36424714
// Cuda compilation tools, release 13.0, V13.0.88
// Based on NVVM 20.0.0
//

.version 9.0
.target sm_100
.address_size 64

	// .globl	default_function_kernel_1

.visible .entry default_function_kernel_1(
	.param .u64 .ptr .align 1 default_function_kernel_1_param_0,
	.param .u64 .ptr .align 1 default_function_kernel_1_param_1,
	.param .u64 .ptr .align 1 default_function_kernel_1_param_2
)
.maxntid 2
{
	.reg .pred 	%p<3>;
	.reg .b32 	%r<9>;
	.reg .b32 	%f<23>;
	.reg .b64 	%rd<13>;

	ld.param.u64 	%rd3, [default_function_kernel_1_param_0];
	ld.param.u64 	%rd5, [default_function_kernel_1_param_1];
	ld.param.u64 	%rd4, [default_function_kernel_1_param_2];
	cvta.to.global.u64 	%rd6, %rd5;
	mov.u32 	%r1, %ctaid.x;
	shl.b32 	%r5, %r1, 1;
	mov.u32 	%r2, %tid.x;
	or.b32  	%r3, %r5, %r2;
	setp.gt.u32 	%p1, %r3, 494;
	mul.wide.u32 	%rd7, %r3, 4;
	add.s64 	%rd1, %rd6, %rd7;
	@%p1 bra 	$L__BB0_2;
	mov.b32 	%r6, 0;
	st.global.u32 	[%rd1], %r6;
$L__BB0_2:
	setp.gt.u32 	%p2, %r3, 494;
	shl.b32 	%r7, %r1, 3;
	shl.b32 	%r8, %r2, 2;
	or.b32  	%r4, %r7, %r8;
	cvta.to.global.u64 	%rd8, %rd3;
	add.s64 	%rd2, %rd8, %rd7;
	@%p2 bra 	$L__BB0_4;
	ld.global.f32 	%f1, [%rd1];
	cvta.to.global.u64 	%rd10, %rd4;
	mul.wide.u32 	%rd11, %r4, 4;
	add.s64 	%rd12, %rd10, %rd11;
	ld.global.nc.f32 	%f2, [%rd12];
	ld.global.nc.f32 	%f3, [%rd2];
	sub.f32 	%f4, %f2, %f3;
	mul.f32 	%f5, %f4, 0f3FB8AA3B;
	ex2.approx.f32 	%f6, %f5;
	add.f32 	%f7, %f1, %f6;
	ld.global.nc.f32 	%f8, [%rd12+4];
	sub.f32 	%f9, %f8, %f3;
	mul.f32 	%f10, %f9, 0f3FB8AA3B;
	ex2.approx.f32 	%f11, %f10;
	add.f32 	%f12, %f7, %f11;
	ld.global.nc.f32 	%f13, [%rd12+8];
	sub.f32 	%f14, %f13, %f3;
	mul.f32 	%f15, %f14, 0f3FB8AA3B;
	ex2.approx.f32 	%f16, %f15;
	add.f32 	%f17, %f12, %f16;
	ld.global.nc.f32 	%f18, [%rd12+12];
	sub.f32 	%f19, %f18, %f3;
	mul.f32 	%f20, %f19, 0f3FB8AA3B;
	ex2.approx.f32 	%f21, %f20;
	add.f32 	%f22, %f17, %f21;
	st.global.f32 	[%rd1], %f22;
$L__BB0_4:
	ret;

}
	// .globl	default_function_kernel_2
.visible .entry default_function_kernel_2(
	.param .u64 .ptr .align 1 default_function_kernel_2_param_0,
	.param .u64 .ptr .align 1 default_function_kernel_2_param_1,
	.param .u64 .ptr .align 1 default_function_kernel_2_param_2,
	.param .u64 .ptr .align 1 default_function_kernel_2_param_3
)
.maxntid 32
{
	.reg .pred 	%p<2>;
	.reg .b32 	%r<8>;
	.reg .b32 	%f<7>;
	.reg .b64 	%rd<15>;

	ld.param.u64 	%rd1, [default_function_kernel_2_param_0];
	ld.param.u64 	%rd2, [default_function_kernel_2_param_1];
	ld.param.u64 	%rd3, [default_function_kernel_2_param_2];
	ld.param.u64 	%rd4, [default_function_kernel_2_param_3];
	mov.u32 	%r1, %ctaid.x;
	shl.b32 	%r4, %r1, 3;
	mov.u32 	%r2, %tid.x;
	shr.u32 	%r5, %r2, 2;
	or.b32  	%r3, %r4, %r5;
	setp.gt.u32 	%p1, %r3, 494;
	@%p1 bra 	$L__BB1_2;
	cvta.to.global.u64 	%rd5, %rd4;
	cvta.to.global.u64 	%rd6, %rd1;
	cvta.to.global.u64 	%rd7, %rd3;
	cvta.to.global.u64 	%rd8, %rd2;
	shl.b32 	%r6, %r1, 5;
	or.b32  	%r7, %r6, %r2;
	mul.wide.u32 	%rd9, %r7, 4;
	add.s64 	%rd10, %rd5, %rd9;
	ld.global.nc.f32 	%f1, [%rd10];
	mul.wide.u32 	%rd11, %r3, 4;
	add.s64 	%rd12, %rd6, %rd11;
	ld.global.nc.f32 	%f2, [%rd12];
	sub.f32 	%f3, %f1, %f2;
	add.s64 	%rd13, %rd7, %rd11;
	ld.global.nc.f32 	%f4, [%rd13];
	lg2.approx.f32 	%f5, %f4;
	fma.rn.f32 	%f6, %f5, 0fBF317218, %f3;
	add.s64 	%rd14, %rd8, %rd9;
	st.global.f32 	[%rd14], %f6;
$L__BB1_2:
	ret;

}
	// .globl	default_function_kernel
.visible .entry default_function_kernel(
	.param .u64 .ptr .align 1 default_function_kernel_param_0,
	.param .u64 .ptr .align 1 default_function_kernel_param_1
)
.maxntid 8
{
	.reg .pred 	%p<3>;
	.reg .b32 	%r<9>;
	.reg .b32 	%f<10>;
	.reg .b64 	%rd<9>;

	ld.param.u64 	%rd3, [default_function_kernel_param_0];
	ld.param.u64 	%rd2, [default_function_kernel_param_1];
	cvta.to.global.u64 	%rd4, %rd3;
	mov.u32 	%r1, %ctaid.x;
	shl.b32 	%r5, %r1, 3;
	mov.u32 	%r2, %tid.x;
	or.b32  	%r3, %r5, %r2;
	setp.gt.u32 	%p1, %r3, 494;
	mul.wide.u32 	%rd5, %r3, 4;
	add.s64 	%rd1, %rd4, %rd5;
	@%p1 bra 	$L__BB2_2;
	mov.b32 	%r6, -8388611;
	st.global.u32 	[%rd1], %r6;
$L__BB2_2:
	setp.gt.u32 	%p2, %r3, 494;
	shl.b32 	%r7, %r1, 5;
	shl.b32 	%r8, %r2, 2;
	or.b32  	%r4, %r7, %r8;
	@%p2 bra 	$L__BB2_4;
	ld.global.f32 	%f1, [%rd1];
	cvta.to.global.u64 	%rd6, %rd2;
	mul.wide.u32 	%rd7, %r4, 4;
	add.s64 	%rd8, %rd6, %rd7;
	ld.global.nc.f32 	%f2, [%rd8];
	max.f32 	%f3, %f1, %f2;
	ld.global.nc.f32 	%f4, [%rd8+4];
	max.f32 	%f5, %f3, %f4;
	ld.global.nc.f32 	%f6, [%rd8+8];
	max.f32 	%f7, %f5, %f6;
	ld.global.nc.f32 	%f8, [%rd8+12];
	max.f32 	%f9, %f7, %f8;
	st.global.f32 	[%rd1], %f9;
$L__BB2_4:
	ret;

}


// ===== COMPILED SASS (sm_100) =====

	.target	sm_100

	.elftype	@"ET_EXEC"


//--------------------- .note.nv.tkinfo           --------------------------
	.section	.note.nv.tkinfo,"",@"SHT_NOTE"
	.sectionflags	@"SHF_NOTE_NV_TKINFO"
	.tkinfo
        /*0018*/ 	.word	0x00000002
        /*0030*/ 	.string	""
        /*0030*/ 	.string	"ptxas"
        /*0030*/ 	.string	"Cuda compilation tools, release 13.0, V13.0.88"
        /*0030*/ 	.string	"Build cuda_13.0.r13.0/compiler.36424714_0"
        /*0030*/ 	.string	"-arch sm_100 -m 64 "



//--------------------- .note.nv.cuinfo           --------------------------
	.section	.note.nv.cuinfo,"",@"SHT_NOTE"
	.sectionflags	@"SHF_NOTE_NV_CUINFO"
        /*0018*/ 	.short	0x0002
        /*001a*/ 	.short	0x0064
        /*001c*/ 	.short	0x0082
	.zero		2


//--------------------- .nv.info                  --------------------------
	.section	.nv.info,"",@"SHT_CUDA_INFO"
	.align	4


	//----- nvinfo : EIATTR_REGCOUNT
	.align		4
        /*0000*/ 	.byte	0x04, 0x2f
        /*0002*/ 	.short	(.L_1 - .L_0)
	.align		4
.L_0:
        /*0004*/ 	.word	index@(default_function_kernel_1)
        /*0008*/ 	.word	0x0000000f


	//----- nvinfo : EIATTR_FRAME_SIZE
	.align		4
.L_1:
        /*000c*/ 	.byte	0x04, 0x11
        /*000e*/ 	.short	(.L_3 - .L_2)
	.align		4
.L_2:
        /*0010*/ 	.word	index@(default_function_kernel_1)
        /*0014*/ 	.word	0x00000000


	//----- nvinfo : EIATTR_REGCOUNT
	.align		4
.L_3:
        /*0018*/ 	.byte	0x04, 0x2f
        /*001a*/ 	.short	(.L_5 - .L_4)
	.align		4
.L_4:
        /*001c*/ 	.word	index@(default_function_kernel_2)
        /*0020*/ 	.word	0x00000010


	//----- nvinfo : EIATTR_FRAME_SIZE
	.align		4
.L_5:
        /*0024*/ 	.byte	0x04, 0x11
        /*0026*/ 	.short	(.L_7 - .L_6)
	.align		4
.L_6:
        /*0028*/ 	.word	index@(default_function_kernel_2)
        /*002c*/ 	.word	0x00000000


	//----- nvinfo : EIATTR_REGCOUNT
	.align		4
.L_7:
        /*0030*/ 	.byte	0x04, 0x2f
        /*0032*/ 	.short	(.L_9 - .L_8)
	.align		4
.L_8:
        /*0034*/ 	.word	index@(default_function_kernel)
        /*0038*/ 	.word	0x0000000c


	//----- nvinfo : EIATTR_FRAME_SIZE
	.align		4
.L_9:
        /*003c*/ 	.byte	0x04, 0x11
        /*003e*/ 	.short	(.L_11 - .L_10)
	.align		4
.L_10:
        /*0040*/ 	.word	index@(default_function_kernel)
        /*0044*/ 	.word	0x00000000


	//----- nvinfo : EIATTR_MIN_STACK_SIZE
	.align		4
.L_11:
        /*0048*/ 	.byte	0x04, 0x12
        /*004a*/ 	.short	(.L_13 - .L_12)
	.align		4
.L_12:
        /*004c*/ 	.word	index@(default_function_kernel)
        /*0050*/ 	.word	0x00000000


	//----- nvinfo : EIATTR_MIN_STACK_SIZE
	.align		4
.L_13:
        /*0054*/ 	.byte	0x04, 0x12
        /*0056*/ 	.short	(.L_15 - .L_14)
	.align		4
.L_14:
        /*0058*/ 	.word	index@(default_function_kernel_2)
        /*005c*/ 	.word	0x00000000


	//----- nvinfo : EIATTR_MIN_STACK_SIZE
	.align		4
.L_15:
        /*0060*/ 	.byte	0x04, 0x12
        /*0062*/ 	.short	(.L_17 - .L_16)
	.align		4
.L_16:
        /*0064*/ 	.word	index@(default_function_kernel_1)
        /*0068*/ 	.word	0x00000000
.L_17:


//--------------------- .nv.compat                --------------------------
	.section	.nv.compat,"",@"SHT_CUDA_COMPAT_INFO"
	.align	4
        /*0000*/ 	.byte	0x02, 0x09, 0x00, 0x00, 0x02, 0x02, 0x01, 0x00, 0x02, 0x05, 0x05, 0x00, 0x03, 0x07, 0x01, 0x01
        /*0010*/ 	.byte	0x02, 0x03, 0x00, 0x00, 0x02, 0x06, 0x01, 0x00, 0x04, 0x0b, 0x08, 0x00, 0x01, 0x00, 0x00, 0x00
        /*0020*/ 	.byte	0x00, 0x00, 0x00, 0x00


//--------------------- .nv.info.default_function_kernel --------------------------
	.section	.nv.info.default_function_kernel,"",@"SHT_CUDA_INFO"
	.sectionflags	@""
	.align	4


	//----- nvinfo : EIATTR_CUDA_API_VERSION
	.align		4
        /*0000*/ 	.byte	0x04, 0x37
        /*0002*/ 	.short	(.L_19 - .L_18)
.L_18:
        /*0004*/ 	.word	0x00000082


	//----- nvinfo : EIATTR_KPARAM_INFO
	.align		4
.L_19:
        /*0008*/ 	.byte	0x04, 0x17
        /*000a*/ 	.short	(.L_21 - .L_20)
.L_20:
        /*000c*/ 	.word	0x00000000
        /*0010*/ 	.short	0x0001
        /*0012*/ 	.short	0x0008
        /*0014*/ 	.byte	0x00, 0xf5, 0x21, 0x00


	//----- nvinfo : EIATTR_KPARAM_INFO
	.align		4
.L_21:
        /*0018*/ 	.byte	0x04, 0x17
        /*001a*/ 	.short	(.L_23 - .L_22)
.L_22:
        /*001c*/ 	.word	0x00000000
        /*0020*/ 	.short	0x0000
        /*0022*/ 	.short	0x0000
        /*0024*/ 	.byte	0x00, 0xf5, 0x21, 0x00


	//----- nvinfo : EIATTR_SPARSE_MMA_MASK
	.align		4
.L_23:
        /*0028*/ 	.byte	0x03, 0x50
        /*002a*/ 	.short	0x0000


	//----- nvinfo : EIATTR_MAXREG_COUNT
	.align		4
        /*002c*/ 	.byte	0x03, 0x1b
        /*002e*/ 	.short	0x00ff


	//----- nvinfo : EIATTR_MERCURY_ISA_VERSION
	.align		4
        /*0030*/ 	.byte	0x03, 0x5f
        /*0032*/ 	.short	0x0101


	//----- nvinfo : EIATTR_VRC_CTA_INIT_COUNT
	.align		4
        /*0034*/ 	.byte	0x02, 0x4a
	.zero		1
	.zero		1


	//----- nvinfo : EIATTR_EXIT_INSTR_OFFSETS
	.align		4
        /*0038*/ 	.byte	0x04, 0x1c
        /*003a*/ 	.short	(.L_25 - .L_24)


	//   ....[0]....
.L_24:
        /*003c*/ 	.word	0x000000e0


	//   ....[1]....
        /*0040*/ 	.word	0x00000190


	//----- nvinfo : EIATTR_MAX_THREADS
	.align		4
.L_25:
        /*0044*/ 	.byte	0x04, 0x05
        /*0046*/ 	.short	(.L_27 - .L_26)
.L_26:
        /*0048*/ 	.word	0x00000008
        /*004c*/ 	.word	0x00000001
        /*0050*/ 	.word	0x00000001


	//----- nvinfo : EIATTR_CBANK_PARAM_SIZE
	.align		4
.L_27:
        /*0054*/ 	.byte	0x03, 0x19
        /*0056*/ 	.short	0x0010


	//----- nvinfo : EIATTR_PARAM_CBANK
	.align		4
        /*0058*/ 	.byte	0x04, 0x0a
        /*005a*/ 	.short	(.L_29 - .L_28)
	.align		4
.L_28:
        /*005c*/ 	.word	index@(.nv.constant0.default_function_kernel)
        /*0060*/ 	.short	0x0380
        /*0062*/ 	.short	0x0010


	//----- nvinfo : EIATTR_SW_WAR
	.align		4
.L_29:
        /*0064*/ 	.byte	0x04, 0x36
        /*0066*/ 	.short	(.L_31 - .L_30)
.L_30:
        /*0068*/ 	.word	0x00000008
.L_31:


//--------------------- .nv.info.default_function_kernel_2 --------------------------
	.section	.nv.info.default_function_kernel_2,"",@"SHT_CUDA_INFO"
	.sectionflags	@""
	.align	4


	//----- nvinfo : EIATTR_CUDA_API_VERSION
	.align		4
        /*0000*/ 	.byte	0x04, 0x37
        /*0002*/ 	.short	(.L_33 - .L_32)
.L_32:
        /*0004*/ 	.word	0x00000082


	//----- nvinfo : EIATTR_KPARAM_INFO
	.align		4
.L_33:
        /*0008*/ 	.byte	0x04, 0x17
        /*000a*/ 	.short	(.L_35 - .L_34)
.L_34:
        /*000c*/ 	.word	0x00000000
        /*0010*/ 	.short	0x0003
        /*0012*/ 	.short	0x0018
        /*0014*/ 	.byte	0x00, 0xf5, 0x21, 0x00


	//----- nvinfo : EIATTR_KPARAM_INFO
	.align		4
.L_35:
        /*0018*/ 	.byte	0x04, 0x17
        /*001a*/ 	.short	(.L_37 - .L_36)
.L_36:
        /*001c*/ 	.word	0x00000000
        /*0020*/ 	.short	0x0002
        /*0022*/ 	.short	0x0010
        /*0024*/ 	.byte	0x00, 0xf5, 0x21, 0x00


	//----- nvinfo : EIATTR_KPARAM_INFO
	.align		4
.L_37:
        /*0028*/ 	.byte	0x04, 0x17
        /*002a*/ 	.short	(.L_39 - .L_38)
.L_38:
        /*002c*/ 	.word	0x00000000
        /*0030*/ 	.short	0x0001
        /*0032*/ 	.short	0x0008
        /*0034*/ 	.byte	0x00, 0xf5, 0x21, 0x00


	//----- nvinfo : EIATTR_KPARAM_INFO
	.align		4
.L_39:
        /*0038*/ 	.byte	0x04, 0x17
        /*003a*/ 	.short	(.L_41 - .L_40)
.L_40:
        /*003c*/ 	.word	0x00000000
        /*0040*/ 	.short	0x0000
        /*0042*/ 	.short	0x0000
        /*0044*/ 	.byte	0x00, 0xf5, 0x21, 0x00


	//----- nvinfo : EIATTR_SPARSE_MMA_MASK
	.align		4
.L_41:
        /*0048*/ 	.byte	0x03, 0x50
        /*004a*/ 	.short	0x0000


	//----- nvinfo : EIATTR_MAXREG_COUNT
	.align		4
        /*004c*/ 	.byte	0x03, 0x1b
        /*004e*/ 	.short	0x00ff


	//----- nvinfo : EIATTR_MERCURY_ISA_VERSION
	.align		4
        /*0050*/ 	.byte	0x03, 0x5f
        /*0052*/ 	.short	0x0101


	//----- nvinfo : EIATTR_VRC_CTA_INIT_COUNT
	.align		4
        /*0054*/ 	.byte	0x02, 0x4a
	.zero		1
	.zero		1


	//----- nvinfo : EIATTR_EXIT_INSTR_OFFSETS
	.align		4
        /*0058*/ 	.byte	0x04, 0x1c
        /*005a*/ 	.short	(.L_43 - .L_42)


	//   ....[0]....
.L_42:
        /*005c*/ 	.word	0x00000070


	//   ....[1]....
        /*0060*/ 	.word	0x000001d0


	//----- nvinfo : EIATTR_MAX_THREADS
	.align		4
.L_43:
        /*0064*/ 	.byte	0x04, 0x05
        /*0066*/ 	.short	(.L_45 - .L_44)
.L_44:
        /*0068*/ 	.word	0x00000020
        /*006c*/ 	.word	0x00000001
        /*0070*/ 	.word	0x00000001


	//----- nvinfo : EIATTR_CBANK_PARAM_SIZE
	.align		4
.L_45:
        /*0074*/ 	.byte	0x03, 0x19
        /*0076*/ 	.short	0x0020


	//----- nvinfo : EIATTR_PARAM_CBANK
	.align		4
        /*0078*/ 	.byte	0x04, 0x0a
        /*007a*/ 	.short	(.L_47 - .L_46)
	.align		4
.L_46:
        /*007c*/ 	.word	index@(.nv.constant0.default_function_kernel_2)
        /*0080*/ 	.short	0x0380
        /*0082*/ 	.short	0x0020


	//----- nvinfo : EIATTR_SW_WAR
	.align		4
.L_47:
        /*0084*/ 	.byte	0x04, 0x36
        /*0086*/ 	.short	(.L_49 - .L_48)
.L_48:
        /*0088*/ 	.word	0x00000008
.L_49:


//--------------------- .nv.info.default_function_kernel_1 --------------------------
	.section	.nv.info.default_function_kernel_1,"",@"SHT_CUDA_INFO"
	.sectionflags	@""
	.align	4


	//----- nvinfo : EIATTR_CUDA_API_VERSION
	.align		4
        /*0000*/ 	.byte	0x04, 0x37
        /*0002*/ 	.short	(.L_51 - .L_50)
.L_50:
        /*0004*/ 	.word	0x00000082


	//----- nvinfo : EIATTR_KPARAM_INFO
	.align		4
.L_51:
        /*0008*/ 	.byte	0x04, 0x17
        /*000a*/ 	.short	(.L_53 - .L_52)
.L_52:
        /*000c*/ 	.word	0x00000000
        /*0010*/ 	.short	0x0002
        /*0012*/ 	.short	0x0010
        /*0014*/ 	.byte	0x00, 0xf5, 0x21, 0x00


	//----- nvinfo : EIATTR_KPARAM_INFO
	.align		4
.L_53:
        /*0018*/ 	.byte	0x04, 0x17
        /*001a*/ 	.short	(.L_55 - .L_54)
.L_54:
        /*001c*/ 	.word	0x00000000
        /*0020*/ 	.short	0x0001
        /*0022*/ 	.short	0x0008
        /*0024*/ 	.byte	0x00, 0xf5, 0x21, 0x00


	//----- nvinfo : EIATTR_KPARAM_INFO
	.align		4
.L_55:
        /*0028*/ 	.byte	0x04, 0x17
        /*002a*/ 	.short	(.L_57 - .L_56)
.L_56:
        /*002c*/ 	.word	0x00000000
        /*0030*/ 	.short	0x0000
        /*0032*/ 	.short	0x0000
        /*0034*/ 	.byte	0x00, 0xf5, 0x21, 0x00


	//----- nvinfo : EIATTR_SPARSE_MMA_MASK
	.align		4
.L_57:
        /*0038*/ 	.byte	0x03, 0x50
        /*003a*/ 	.short	0x0000


	//----- nvinfo : EIATTR_MAXREG_COUNT
	.align		4
        /*003c*/ 	.byte	0x03, 0x1b
        /*003e*/ 	.short	0x00ff


	//----- nvinfo : EIATTR_MERCURY_ISA_VERSION
	.align		4
        /*0040*/ 	.byte	0x03, 0x5f
        /*0042*/ 	.short	0x0101


	//----- nvinfo : EIATTR_VRC_CTA_INIT_COUNT
	.align		4
        /*0044*/ 	.byte	0x02, 0x4a
	.zero		1
	.zero		1


	//----- nvinfo : EIATTR_EXIT_INSTR_OFFSETS
	.align		4
        /*0048*/ 	.byte	0x04, 0x1c
        /*004a*/ 	.short	(.L_59 - .L_58)


	//   ....[0]....
.L_58:
        /*004c*/ 	.word	0x000000e0


	//   ....[1]....
        /*0050*/ 	.word	0x00000350


	//----- nvinfo : EIATTR_MAX_THREADS
	.align		4
.L_59:
        /*0054*/ 	.byte	0x04, 0x05
        /*0056*/ 	.short	(.L_61 - .L_60)
.L_60:
        /*0058*/ 	.word	0x00000002
        /*005c*/ 	.word	0x00000001
        /*0060*/ 	.word	0x00000001


	//----- nvinfo : EIATTR_CBANK_PARAM_SIZE
	.align		4
.L_61:
        /*0064*/ 	.byte	0x03, 0x19
        /*0066*/ 	.short	0x0018


	//----- nvinfo : EIATTR_PARAM_CBANK
	.align		4
        /*0068*/ 	.byte	0x04, 0x0a
        /*006a*/ 	.short	(.L_63 - .L_62)
	.align		4
.L_62:
        /*006c*/ 	.word	index@(.nv.constant0.default_function_kernel_1)
        /*0070*/ 	.short	0x0380
        /*0072*/ 	.short	0x0018


	//----- nvinfo : EIATTR_SW_WAR
	.align		4
.L_63:
        /*0074*/ 	.byte	0x04, 0x36
        /*0076*/ 	.short	(.L_65 - .L_64)
.L_64:
        /*0078*/ 	.word	0x00000008
.L_65:


//--------------------- .nv.callgraph             --------------------------
	.section	.nv.callgraph,"",@"SHT_CUDA_CALLGRAPH"
	.align	4
	.sectionentsize	8
	.align		4
        /*0000*/ 	.word	0x00000000
	.align		4
        /*0004*/ 	.word	0xffffffff
	.align		4
        /*0008*/ 	.word	0x00000000
	.align		4
        /*000c*/ 	.word	0xfffffffe
	.align		4
        /*0010*/ 	.word	0x00000000
	.align		4
        /*0014*/ 	.word	0xfffffffd
	.align		4
        /*0018*/ 	.word	0x00000000
	.align		4
        /*001c*/ 	.word	0xfffffffc


//--------------------- .text.default_function_kernel --------------------------
	.section	.text.default_function_kernel,"ax",@progbits
	.align	128
        .global         default_function_kernel
        .type           default_function_kernel,@function
        .size           default_function_kernel,(.L_x_3 - default_function_kernel)
        .other          default_function_kernel,@"STO_CUDA_ENTRY STV_DEFAULT"
default_function_kernel:
.text.default_function_kernel:
[----:B------:R-:W-:Y:S01]  /*0000*/  LDC R1, c[0x0][0x37c] ;  /* 0x0000df00ff017b82 */ /* 0x000fe20000000800 */
[----:B------:R-:W0:Y:S07]  /*0010*/  S2R R0, SR_TID.X ;  /* 0x0000000000007919 */ /* 0x000e2e0000002100 */
[----:B------:R-:W1:Y:S01]  /*0020*/  S2UR UR4, SR_CTAID.X ;  /* 0x00000000000479c3 */ /* 0x000e620000002500 */
[----:B------:R-:W2:Y:S07]  /*0030*/  LDCU.64 UR6, c[0x0][0x358] ;  /* 0x00006b00ff0677ac */ /* 0x000eae0008000a00 */
[----:B------:R-:W3:Y:S01]  /*0040*/  LDC.64 R2, c[0x0][0x380] ;  /* 0x0000e000ff027b82 */ /* 0x000ee20000000a00 */
[----:B-1----:R-:W-:-:S02]  /*0050*/  USHF.L.U32 UR5, UR4, 0x3, URZ ;  /* 0x0000000304057899 */ /* 0x002fc400080006ff */
[----:B------:R-:W-:-:S04]  /*0060*/  USHF.L.U32 UR4, UR4, 0x5, URZ ;  /* 0x0000000504047899 */ /* 0x000fc800080006ff */
[C---:B0-----:R-:W-:Y:S01]  /*0070*/  LOP3.LUT R5, R0.reuse, UR5, RZ, 0xfc, !PT ;  /* 0x0000000500057c12 */ /* 0x041fe2000f8efcff */
[----:B------:R-:W-:-:S03]  /*0080*/  IMAD.SHL.U32 R0, R0, 0x4, RZ ;  /* 0x0000000400007824 */ /* 0x000fc600078e00ff */
[C---:B------:R-:W-:Y:S01]  /*0090*/  ISETP.GT.U32.AND P0, PT, R5.reuse, 0x1ee, PT ;  /* 0x000001ee0500780c */ /* 0x040fe20003f04070 */
[----:B---3--:R-:W-:Y:S01]  /*00a0*/  IMAD.WIDE.U32 R2, R5, 0x4, R2 ;  /* 0x0000000405027825 */ /* 0x008fe200078e0002 */
[----:B------:R-:W-:-:S11]  /*00b0*/  LOP3.LUT R7, R0, UR4, RZ, 0xfc, !PT ;  /* 0x0000000400077c12 */ /* 0x000fd6000f8efcff */
[----:B------:R-:W-:-:S05]  /*00c0*/  @!P0 IMAD.MOV.U32 R5, RZ, RZ, -0x800003 ;  /* 0xff7ffffdff058424 */ /* 0x000fca00078e00ff */
[----:B--2---:R0:W-:Y:S01]  /*00d0*/  @!P0 STG.E desc[UR6][R2.64], R5 ;  /* 0x0000000502008986 */ /* 0x0041e2000c101906 */
[----:B------:R-:W-:Y:S05]  /*00e0*/  @P0 EXIT ;  /* 0x000000000000094d */ /* 0x000fea0003800000 */
[----:B0-----:R-:W0:Y:S01]  /*00f0*/  LDC.64 R4, c[0x0][0x388] ;  /* 0x0000e200ff047b82 */ /* 0x001e220000000a00 */
[----:B------:R-:W2:Y:S01]  /*0100*/  LDG.E R8, desc[UR6][R2.64] ;  /* 0x0000000602087981 */ /* 0x000ea2000c1e1900 */
[----:B0-----:R-:W-:-:S05]  /*0110*/  IMAD.WIDE.U32 R4, R7, 0x4, R4 ;  /* 0x0000000407047825 */ /* 0x001fca00078e0004 */
[----:B------:R-:W2:Y:S04]  /*0120*/  LDG.E.CONSTANT R0, desc[UR6][R4.64] ;  /* 0x0000000604007981 */ /* 0x000ea8000c1e9900 */
[----:B------:R-:W2:Y:S04]  /*0130*/  LDG.E.CONSTANT R7, desc[UR6][R4.64+0x4] ;  /* 0x0000040604077981 */ /* 0x000ea8000c1e9900 */
[----:B------:R-:W3:Y:S04]  /*0140*/  LDG.E.CONSTANT R9, desc[UR6][R4.64+0x8] ;  /* 0x0000080604097981 */ /* 0x000ee8000c1e9900 */
[----:B------:R-:W3:Y:S01]  /*0150*/  LDG.E.CONSTANT R6, desc[UR6][R4.64+0xc] ;  /* 0x00000c0604067981 */ /* 0x000ee2000c1e9900 */
[----:B--2---:R-:W-:-:S04]  /*0160*/  FMNMX3 R0, R8, R0, R7, !PT ;  /* 0x0000000008007276 */ /* 0x004fc80007800007 */
[----:B---3--:R-:W-:-:S05]  /*0170*/  FMNMX3 R9, R0, R9, R6, !PT ;  /* 0x0000000900097276 */ /* 0x008fca0007800006 */
[----:B------:R-:W-:Y:S01]  /*0180*/  STG.E desc[UR6][R2.64], R9 ;  /* 0x0000000902007986 */ /* 0x000fe2000c101906 */
[----:B------:R-:W-:Y:S05]  /*0190*/  EXIT ;  /* 0x000000000000794d */ /* 0x000fea0003800000 */
.L_x_0:
[----:B------:R-:W-:-:S00]  /*01a0*/  BRA `(.L_x_0) ;  /* 0xfffffffc00fc7947 */ /* 0x000fc0000383ffff */
[----:B------:R-:W-:-:S00]  /*01b0*/  NOP ;  /* 0x0000000000007918 */ /* 0x000fc00000000000 */
        /* <DEDUP_REMOVED lines=12> */
.L_x_3:


//--------------------- .text.default_function_kernel_2 --------------------------
	.section	.text.default_function_kernel_2,"ax",@progbits
	.align	128
        .global         default_function_kernel_2
        .type           default_function_kernel_2,@function
        .size           default_function_kernel_2,(.L_x_4 - default_function_kernel_2)
        .other          default_function_kernel_2,@"STO_CUDA_ENTRY STV_DEFAULT"
default_function_kernel_2:
.text.default_function_kernel_2:
[----:B------:R-:W-:Y:S01]  /*0000*/  LDC R1, c[0x0][0x37c] ;  /* 0x0000df00ff017b82 */ /* 0x000fe20000000800 */
[----:B------:R-:W0:Y:S07]  /*0010*/  S2R R11, SR_TID.X ;  /* 0x00000000000b7919 */ /* 0x000e2e0000002100 */
[----:B------:R-:W1:Y:S02]  /*0020*/  S2UR UR5, SR_CTAID.X ;  /* 0x00000000000579c3 */ /* 0x000e640000002500 */
[----:B-1----:R-:W-:Y:S01]  /*0030*/  USHF.L.U32 UR4, UR5, 0x3, URZ ;  /* 0x0000000305047899 */ /* 0x002fe200080006ff */
[----:B0-----:R-:W-:-:S05]  /*0040*/  SHF.R.U32.HI R0, RZ, 0x2, R11 ;  /* 0x00000002ff007819 */ /* 0x001fca000001160b */
[----:B------:R-:W-:-:S04]  /*0050*/  LOP3.LUT R9, R0, UR4, RZ, 0xfc, !PT ;  /* 0x0000000400097c12 */ /* 0x000fc8000f8efcff */
[----:B------:R-:W-:-:S13]  /*0060*/  ISETP.GT.U32.AND P0, PT, R9, 0x1ee, PT ;  /* 0x000001ee0900780c */ /* 0x000fda0003f04070 */
[----:B------:R-:W-:Y:S05]  /*0070*/  @P0 EXIT ;  /* 0x000000000000094d */ /* 0x000fea0003800000 */
[----:B------:R-:W0:Y:S01]  /*0080*/  LDC.64 R6, c[0x0][0x390] ;  /* 0x0000e400ff067b82 */ /* 0x000e220000000a00 */
[----:B------:R-:W1:Y:S07]  /*0090*/  LDCU.64 UR6, c[0x0][0x358] ;  /* 0x00006b00ff0677ac */ /* 0x000e6e0008000a00 */
[----:B------:R-:W2:Y:S08]  /*00a0*/  LDC.64 R4, c[0x0][0x380] ;  /* 0x0000e000ff047b82 */ /* 0x000eb00000000a00 */
[----:B------:R-:W3:Y:S01]  /*00b0*/  LDC.64 R2, c[0x0][0x398] ;  /* 0x0000e600ff027b82 */ /* 0x000ee20000000a00 */
[----:B0-----:R-:W-:-:S05]  /*00c0*/  IMAD.WIDE.U32 R6, R9, 0x4, R6 ;  /* 0x0000000409067825 */ /* 0x001fca00078e0006 */
[----:B-1----:R0:W4:Y:S01]  /*00d0*/  LDG.E.CONSTANT R10, desc[UR6][R6.64] ;  /* 0x00000006060a7981 */ /* 0x002122000c1e9900 */
[----:B------:R-:W-:Y:S01]  /*00e0*/  USHF.L.U32 UR4, UR5, 0x5, URZ ;  /* 0x0000000505047899 */ /* 0x000fe200080006ff */
[----:B--2---:R-:W-:Y:S02]  /*00f0*/  IMAD.WIDE.U32 R4, R9, 0x4, R4 ;  /* 0x0000000409047825 */ /* 0x004fe400078e0004 */
[----:B------:R-:W0:Y:S03]  /*0100*/  LDC.64 R8, c[0x0][0x388] ;  /* 0x0000e200ff087b82 */ /* 0x000e260000000a00 */
[----:B------:R-:W-:Y:S01]  /*0110*/  LOP3.LUT R11, R11, UR4, RZ, 0xfc, !PT ;  /* 0x000000040b0b7c12 */ /* 0x000fe2000f8efcff */
[----:B------:R-:W2:Y:S04]  /*0120*/  LDG.E.CONSTANT R5, desc[UR6][R4.64] ;  /* 0x0000000604057981 */ /* 0x000ea8000c1e9900 */
[----:B---3--:R-:W-:-:S06]  /*0130*/  IMAD.WIDE.U32 R2, R11, 0x4, R2 ;  /* 0x000000040b027825 */ /* 0x008fcc00078e0002 */
[----:B------:R-:W2:Y:S01]  /*0140*/  LDG.E.CONSTANT R2, desc[UR6][R2.64] ;  /* 0x0000000602027981 */ /* 0x000ea2000c1e9900 */
[----:B0-----:R-:W-:Y:S01]  /*0150*/  IMAD.WIDE.U32 R6, R11, 0x4, R8 ;  /* 0x000000040b067825 */ /* 0x001fe200078e0008 */
[----:B----4-:R-:W-:-:S13]  /*0160*/  FSETP.GEU.AND P0, PT, |R10|, 1.175494350822287508e-38, PT ;  /* 0x008000000a00780b */ /* 0x010fda0003f0e200 */
[----:B------:R-:W-:-:S04]  /*0170*/  @!P0 FMUL R10, R10, 16777216 ;  /* 0x4b8000000a0a8820 */ /* 0x000fc80000400000 */
[----:B------:R-:W0:Y:S01]  /*0180*/  MUFU.LG2 R13, R10 ;  /* 0x0000000a000d7308 */ /* 0x000e220000000c00 */
[----:B--2---:R-:W-:Y:S01]  /*0190*/  FADD R0, R2, -R5 ;  /* 0x8000000502007221 */ /* 0x004fe20000000000 */
[----:B0-----:R-:W-:-:S04]  /*01a0*/  @!P0 FADD R13, R13, -24 ;  /* 0xc1c000000d0d8421 */ /* 0x001fc80000000000 */
[----:B------:R-:W-:-:S05]  /*01b0*/  FFMA R13, R13, -0.69314718246459960938, R0 ;  /* 0xbf3172180d0d7823 */ /* 0x000fca0000000000 */
[----:B------:R-:W-:Y:S01]  /*01c0*/  STG.E desc[UR6][R6.64], R13 ;  /* 0x0000000d06007986 */ /* 0x000fe2000c101906 */
[----:B------:R-:W-:Y:S05]  /*01d0*/  EXIT ;  /* 0x000000000000794d */ /* 0x000fea0003800000 */
.L_x_1:
        /* <DEDUP_REMOVED lines=10> */
.L_x_4:


//--------------------- .text.default_function_kernel_1 --------------------------
	.section	.text.default_function_kernel_1,"ax",@progbits
	.align	128
        .global         default_function_kernel_1
        .type           default_function_kernel_1,@function
        .size           default_function_kernel_1,(.L_x_5 - default_function_kernel_1)
        .other          default_function_kernel_1,@"STO_CUDA_ENTRY STV_DEFAULT"
default_function_kernel_1:
.text.default_function_kernel_1:
[----:B------:R-:W-:Y:S01]  /*0000*/  LDC R1, c[0x0][0x37c] ;  /* 0x0000df00ff017b82 */ /* 0x000fe20000000800 */
[----:B------:R-:W0:Y:S07]  /*0010*/  S2R R0, SR_TID.X ;  /* 0x0000000000007919 */ /* 0x000e2e0000002100 */
[----:B------:R-:W1:Y:S01]  /*0020*/  S2UR UR4, SR_CTAID.X ;  /* 0x00000000000479c3 */ /* 0x000e620000002500 */
[----:B------:R-:W2:Y:S07]  /*0030*/  LDCU.64 UR6, c[0x0][0x358] ;  /* 0x00006b00ff0677ac */ /* 0x000eae0008000a00 */
[----:B------:R-:W3:Y:S08]  /*0040*/  LDC.64 R2, c[0x0][0x388] ;  /* 0x0000e200ff027b82 */ /* 0x000ef00000000a00 */
[----:B------:R-:W4:Y:S01]  /*0050*/  LDC.64 R4, c[0x0][0x380] ;  /* 0x0000e000ff047b82 */ /* 0x000f220000000a00 */
[----:B-1----:R-:W-:-:S02]  /*0060*/  USHF.L.U32 UR5, UR4, 0x1, URZ ;  /* 0x0000000104057899 */ /* 0x002fc400080006ff */
[----:B------:R-:W-:-:S04]  /*0070*/  USHF.L.U32 UR4, UR4, 0x3, URZ ;  /* 0x0000000304047899 */ /* 0x000fc800080006ff */
[C---:B0-----:R-:W-:Y:S02]  /*0080*/  LOP3.LUT R9, R0.reuse, UR5, RZ, 0xfc, !PT ;  /* 0x0000000500097c12 */ /* 0x041fe4000f8efcff */
[----:B------:R-:W-:Y:S02]  /*0090*/  SHF.L.U32 R0, R0, 0x2, RZ ;  /* 0x0000000200007819 */ /* 0x000fe400000006ff */
[C---:B------:R-:W-:Y:S01]  /*00a0*/  ISETP.GT.U32.AND P0, PT, R9.reuse, 0x1ee, PT ;  /* 0x000001ee0900780c */ /* 0x040fe20003f04070 */
[----:B---3--:R-:W-:Y:S01]  /*00b0*/  IMAD.WIDE.U32 R2, R9, 0x4, R2 ;  /* 0x0000000409027825 */ /* 0x008fe200078e0002 */
[----:B------:R-:W-:-:S11]  /*00c0*/  LOP3.LUT R11, R0, UR4, RZ, 0xfc, !PT ;  /* 0x00000004000b7c12 */ /* 0x000fd6000f8efcff */
[----:B--2---:R0:W-:Y:S01]  /*00d0*/  @!P0 STG.E desc[UR6][R2.64], RZ ;  /* 0x000000ff02008986 */ /* 0x0041e2000c101906 */
[----:B------:R-:W-:Y:S05]  /*00e0*/  @P0 EXIT ;  /* 0x000000000000094d */ /* 0x000fea0003800000 */
[----:B------:R-:W1:Y:S01]  /*00f0*/  LDC.64 R6, c[0x0][0x390] ;  /* 0x0000e400ff067b82 */ /* 0x000e620000000a00 */
[----:B----4-:R-:W-:-:S06]  /*0100*/  IMAD.WIDE.U32 R4, R9, 0x4, R4 ;  /* 0x0000000409047825 */ /* 0x010fcc00078e0004 */
[----:B------:R-:W2:Y:S01]  /*0110*/  LDG.E.CONSTANT R5, desc[UR6][R4.64] ;  /* 0x0000000604057981 */ /* 0x000ea2000c1e9900 */
[----:B-1----:R-:W-:-:S03]  /*0120*/  IMAD.WIDE.U32 R6, R11, 0x4, R6 ;  /* 0x000000040b067825 */ /* 0x002fc600078e0006 */
[----:B------:R-:W3:Y:S04]  /*0130*/  LDG.E R11, desc[UR6][R2.64] ;  /* 0x00000006020b7981 */ /* 0x000ee8000c1e1900 */
[----:B------:R-:W2:Y:S04]  /*0140*/  LDG.E.CONSTANT R0, desc[UR6][R6.64] ;  /* 0x0000000606007981 */ /* 0x000ea8000c1e9900 */
[----:B------:R-:W4:Y:S04]  /*0150*/  LDG.E.CONSTANT R8, desc[UR6][R6.64+0x4] ;  /* 0x0000040606087981 */ /* 0x000f28000c1e9900 */
[----:B------:R-:W5:Y:S04]  /*0160*/  LDG.E.CONSTANT R10, desc[UR6][R6.64+0x8] ;  /* 0x00000806060a7981 */ /* 0x000f68000c1e9900 */
[----:B------:R-:W3:Y:S01]  /*0170*/  LDG.E.CONSTANT R12, desc[UR6][R6.64+0xc] ;  /* 0x00000c06060c7981 */ /* 0x000ee2000c1e9900 */
[----:B--2---:R-:W-:-:S04]  /*0180*/  FADD R0, R0, -R5 ;  /* 0x8000000500007221 */ /* 0x004fc80000000000 */
[----:B------:R-:W-:Y:S01]  /*0190*/  FMUL R0, R0, 1.4426950216293334961 ;  /* 0x3fb8aa3b00007820 */ /* 0x000fe20000400000 */
[C---:B----4-:R-:W-:Y:S01]  /*01a0*/  FADD R8, -R5.reuse, R8 ;  /* 0x0000000805087221 */ /* 0x050fe20000000100 */
[----:B-----5:R-:W-:-:S03]  /*01b0*/  FADD R10, -R5, R10 ;  /* 0x0000000a050a7221 */ /* 0x020fc60000000100 */
[----:B------:R-:W-:Y:S01]  /*01c0*/  FMUL R8, R8, 1.4426950216293334961 ;  /* 0x3fb8aa3b08087820 */ /* 0x000fe20000400000 */
[----:B------:R-:W-:Y:S01]  /*01d0*/  FSETP.GEU.AND P0, PT, R0, -126, PT ;  /* 0xc2fc00000000780b */ /* 0x000fe20003f0e000 */
[----:B---3--:R-:W-:Y:S01]  /*01e0*/  FADD R12, -R5, R12 ;  /* 0x0000000c050c7221 */ /* 0x008fe20000000100 */
[----:B------:R-:W-:Y:S02]  /*01f0*/  FMUL R10, R10, 1.4426950216293334961 ;  /* 0x3fb8aa3b0a0a7820 */ /* 0x000fe40000400000 */
[----:B------:R-:W-:Y:S01]  /*0200*/  FSETP.GEU.AND P1, PT, R8, -126, PT ;  /* 0xc2fc00000800780b */ /* 0x000fe20003f2e000 */
[----:B------:R-:W-:Y:S02]  /*0210*/  FMUL R12, R12, 1.4426950216293334961 ;  /* 0x3fb8aa3b0c0c7820 */ /* 0x000fe40000400000 */
[----:B------:R-:W-:-:S03]  /*0220*/  FSETP.GEU.AND P2, PT, R10, -126, PT ;  /* 0xc2fc00000a00780b */ /* 0x000fc60003f4e000 */
[----:B------:R-:W-:-:S03]  /*0230*/  FSETP.GEU.AND P3, PT, R12, -126, PT ;  /* 0xc2fc00000c00780b */ /* 0x000fc60003f6e000 */
[----:B------:R-:W-:-:S04]  /*0240*/  @!P0 FMUL R0, R0, 0.5 ;  /* 0x3f00000000008820 */ /* 0x000fc80000400000 */
[----:B------:R-:W1:Y:S01]  /*0250*/  MUFU.EX2 R4, R0 ;  /* 0x0000000000047308 */ /* 0x000e620000000800 */
[----:B------:R-:W-:Y:S02]  /*0260*/  @!P1 FMUL R8, R8, 0.5 ;  /* 0x3f00000008089820 */ /* 0x000fe40000400000 */
[----:B------:R-:W-:-:S05]  /*0270*/  @!P2 FMUL R10, R10, 0.5 ;  /* 0x3f0000000a0aa820 */ /* 0x000fca0000400000 */
[----:B------:R-:W2:Y:S01]  /*0280*/  MUFU.EX2 R5, R8 ;  /* 0x0000000800057308 */ /* 0x000ea20000000800 */
[----:B------:R-:W-:-:S07]  /*0290*/  @!P3 FMUL R12, R12, 0.5 ;  /* 0x3f0000000c0cb820 */ /* 0x000fce0000400000 */
[----:B------:R-:W3:Y:S01]  /*02a0*/  MUFU.EX2 R7, R10 ;  /* 0x0000000a00077308 */ /* 0x000ee20000000800 */
[----:B-1----:R-:W-:-:S07]  /*02b0*/  @!P0 FMUL R4, R4, R4 ;  /* 0x0000000404048220 */ /* 0x002fce0000400000 */
[----:B------:R-:W1:Y:S01]  /*02c0*/  MUFU.EX2 R9, R12 ;  /* 0x0000000c00097308 */ /* 0x000e620000000800 */
[----:B------:R-:W-:Y:S01]  /*02d0*/  FADD R4, R4, R11 ;  /* 0x0000000b04047221 */ /* 0x000fe20000000000 */
[----:B--2---:R-:W-:-:S04]  /*02e0*/  @!P1 FMUL R5, R5, R5 ;  /* 0x0000000505059220 */ /* 0x004fc80000400000 */
[----:B------:R-:W-:Y:S01]  /*02f0*/  FADD R4, R4, R5 ;  /* 0x0000000504047221 */ /* 0x000fe20000000000 */
[----:B---3--:R-:W-:-:S04]  /*0300*/  @!P2 FMUL R7, R7, R7 ;  /* 0x000000070707a220 */ /* 0x008fc80000400000 */
[----:B------:R-:W-:Y:S01]  /*0310*/  FADD R4, R4, R7 ;  /* 0x0000000704047221 */ /* 0x000fe20000000000 */
[----:B-1----:R-:W-:-:S04]  /*0320*/  @!P3 FMUL R9, R9, R9 ;  /* 0x000000090909b220 */ /* 0x002fc80000400000 */
[----:B------:R-:W-:-:S05]  /*0330*/  FADD R9, R4, R9 ;  /* 0x0000000904097221 */ /* 0x000fca0000000000 */
[----:B------:R-:W-:Y:S01]  /*0340*/  STG.E desc[UR6][R2.64], R9 ;  /* 0x0000000902007986 */ /* 0x000fe2000c101906 */
[----:B------:R-:W-:Y:S05]  /*0350*/  EXIT ;  /* 0x000000000000794d */ /* 0x000fea0003800000 */
.L_x_2:
        /* <DEDUP_REMOVED lines=10> */
.L_x_5:


//--------------------- .nv.shared.reserved.0     --------------------------
	.section	.nv.shared.reserved.0,"aw",@nobits
	.weak		__nv_reservedSMEM_offset_0_alias
	.size		__nv_reservedSMEM_offset_0_alias, 0, 64
	.other		__nv_reservedSMEM_offset_0_alias,@"STO_CUDA_RESERVED_SHARED STV_DEFAULT"
__nv_reservedSMEM_offset_0_alias:
	.zero		0
	.zero		64


//--------------------- .nv.constant0.default_function_kernel --------------------------
	.section	.nv.constant0.default_function_kernel,"a",@progbits
	.sectionflags	@""
	.align	4
.nv.constant0.default_function_kernel:
	.zero		912


//--------------------- .nv.constant0.default_function_kernel_2 --------------------------
	.section	.nv.constant0.default_function_kernel_2,"a",@progbits
	.sectionflags	@""
	.align	4
.nv.constant0.default_function_kernel_2:
	.zero		928


//--------------------- .nv.constant0.default_function_kernel_1 --------------------------
	.section	.nv.constant0.default_function_kernel_1,"a",@progbits
	.sectionflags	@""
	.align	4
.nv.constant0.default_function_kernel_1:
	.zero		920


//--------------------- SYMBOLS --------------------------

	.type		.nv.reservedSmem.offset0,@object
	.size		.nv.reservedSmem.offset0,0x4
